//
// Generated by NVIDIA NVVM Compiler
//
// Compiler Build ID: CL-36424714
// Cuda compilation tools, release 13.0, V13.0.88
// Based on NVVM 20.0.0
//

.version 9.0
.target sm_100
.address_size 64

	// .globl	_Z20reduce_global_kernelPKiPii

.visible .entry _Z20reduce_global_kernelPKiPii(
	.param .u64 .ptr .align 1 _Z20reduce_global_kernelPKiPii_param_0,
	.param .u64 .ptr .align 1 _Z20reduce_global_kernelPKiPii_param_1,
	.param .u32 _Z20reduce_global_kernelPKiPii_param_2
)
{
	.reg .pred 	%p<7>;
	.reg .b32 	%r<60>;
	.reg .b64 	%rd<13>;

	ld.param.u64 	%rd3, [_Z20reduce_global_kernelPKiPii_param_0];
	ld.param.u64 	%rd2, [_Z20reduce_global_kernelPKiPii_param_1];
	ld.param.u32 	%r24, [_Z20reduce_global_kernelPKiPii_param_2];
	cvta.to.global.u64 	%rd1, %rd3;
	mov.u32 	%r26, %ctaid.x;
	mov.u32 	%r27, %ntid.x;
	mov.u32 	%r28, %tid.x;
	mad.lo.s32 	%r54, %r26, %r27, %r28;
	mov.u32 	%r29, %nctaid.x;
	mul.lo.s32 	%r2, %r27, %r29;
	setp.ge.s32 	%p1, %r54, %r24;
	mov.b32 	%r59, 0;
	@%p1 bra 	$L__BB0_7;
	add.s32 	%r32, %r54, %r2;
	max.s32 	%r33, %r24, %r32;
	setp.lt.s32 	%p2, %r32, %r24;
	selp.u32 	%r34, 1, 0, %p2;
	add.s32 	%r35, %r32, %r34;
	sub.s32 	%r36, %r33, %r35;
	div.u32 	%r37, %r36, %r2;
	add.s32 	%r38, %r37, %r34;
	add.s32 	%r3, %r38, 1;
	and.b32  	%r4, %r3, 3;
	setp.lt.u32 	%p3, %r38, 3;
	mov.b32 	%r59, 0;
	@%p3 bra 	$L__BB0_4;
	and.b32  	%r40, %r3, -4;
	shl.b32 	%r5, %r2, 2;
	neg.s32 	%r50, %r40;
	mov.b32 	%r59, 0;
	mul.wide.s32 	%rd6, %r2, 4;
$L__BB0_3:
	mul.wide.s32 	%rd4, %r54, 4;
	add.s64 	%rd5, %rd1, %rd4;
	ld.global.u32 	%r41, [%rd5];
	add.s32 	%r42, %r41, %r59;
	add.s64 	%rd7, %rd5, %rd6;
	ld.global.u32 	%r43, [%rd7];
	add.s32 	%r44, %r43, %r42;
	add.s64 	%rd8, %rd7, %rd6;
	ld.global.u32 	%r45, [%rd8];
	add.s32 	%r46, %r45, %r44;
	add.s64 	%rd9, %rd8, %rd6;
	ld.global.u32 	%r47, [%rd9];
	add.s32 	%r59, %r47, %r46;
	add.s32 	%r54, %r54, %r5;
	add.s32 	%r50, %r50, 4;
	setp.ne.s32 	%p4, %r50, 0;
	@%p4 bra 	$L__BB0_3;
$L__BB0_4:
	setp.eq.s32 	%p5, %r4, 0;
	@%p5 bra 	$L__BB0_7;
	neg.s32 	%r56, %r4;
$L__BB0_6:
	.pragma "nounroll";
	mul.wide.s32 	%rd10, %r54, 4;
	add.s64 	%rd11, %rd1, %rd10;
	ld.global.u32 	%r48, [%rd11];
	add.s32 	%r59, %r48, %r59;
	add.s32 	%r54, %r54, %r2;
	add.s32 	%r56, %r56, 1;
	setp.ne.s32 	%p6, %r56, 0;
	@%p6 bra 	$L__BB0_6;
$L__BB0_7:
	cvta.to.global.u64 	%rd12, %rd2;
	atom.global.add.u32 	%r49, [%rd12], %r59;
	ret;

}


// ===== COMPILED SASS (sm_100) =====

	.target	sm_100

	.elftype	@"ET_EXEC"


//--------------------- .note.nv.tkinfo           --------------------------
	.section	.note.nv.tkinfo,"",@"SHT_NOTE"
	.sectionflags	@"SHF_NOTE_NV_TKINFO"
	.tkinfo
        /*0018*/ 	.word	0x00000002
        /*0030*/ 	.string	""
        /*0030*/ 	.string	"ptxas"
        /*0030*/ 	.string	"Cuda compilation tools, release 13.0, V13.0.88"
        /*0030*/ 	.string	"Build cuda_13.0.r13.0/compiler.36424714_0"
        /*0030*/ 	.string	"-arch sm_100 -m 64 "



//--------------------- .note.nv.cuinfo           --------------------------
	.section	.note.nv.cuinfo,"",@"SHT_NOTE"
	.sectionflags	@"SHF_NOTE_NV_CUINFO"
        /*0018*/ 	.short	0x0002
        /*001a*/ 	.short	0x0064
        /*001c*/ 	.short	0x0082
	.zero		2


//--------------------- .nv.info                  --------------------------
	.section	.nv.info,"",@"SHT_CUDA_INFO"
	.align	4


	//----- nvinfo : EIATTR_REGCOUNT
	.align		4
        /*0000*/ 	.byte	0x04, 0x2f
        /*0002*/ 	.short	(.L_1 - .L_0)
	.align		4
.L_0:
        /*0004*/ 	.word	index@(_Z20reduce_global_kernelPKiPii)
        /*0008*/ 	.word	0x00000020


	//----- nvinfo : EIATTR_FRAME_SIZE
	.align		4
.L_1:
        /*000c*/ 	.byte	0x04, 0x11
        /*000e*/ 	.short	(.L_3 - .L_2)
	.align		4
.L_2:
        /*0010*/ 	.word	index@(_Z20reduce_global_kernelPKiPii)
        /*0014*/ 	.word	0x00000000


	//----- nvinfo : EIATTR_MIN_STACK_SIZE
	.align		4
.L_3:
        /*0018*/ 	.byte	0x04, 0x12
        /*001a*/ 	.short	(.L_5 - .L_4)
	.align		4
.L_4:
        /*001c*/ 	.word	index@(_Z20reduce_global_kernelPKiPii)
        /*0020*/ 	.word	0x00000000
.L_5:


//--------------------- .nv.compat                --------------------------
	.section	.nv.compat,"",@"SHT_CUDA_COMPAT_INFO"
	.align	4
        /*0000*/ 	.byte	0x02, 0x09, 0x00, 0x00, 0x02, 0x02, 0x01, 0x00, 0x02, 0x05, 0x05, 0x00, 0x03, 0x07, 0x01, 0x01
        /*0010*/ 	.byte	0x02, 0x03, 0x00, 0x00, 0x02, 0x06, 0x01, 0x00, 0x04, 0x0b, 0x08, 0x00, 0x09, 0x00, 0x00, 0x00
        /*0020*/ 	.byte	0x00, 0x00, 0x00, 0x00


//--------------------- .nv.info._Z20reduce_global_kernelPKiPii --------------------------
	.section	.nv.info._Z20reduce_global_kernelPKiPii,"",@"SHT_CUDA_INFO"
	.sectionflags	@""
	.align	4


	//----- nvinfo : EIATTR_CUDA_API_VERSION
	.align		4
        /*0000*/ 	.byte	0x04, 0x37
        /*0002*/ 	.short	(.L_7 - .L_6)
.L_6:
        /*0004*/ 	.word	0x00000082


	//----- nvinfo : EIATTR_KPARAM_INFO
	.align		4
.L_7:
        /*0008*/ 	.byte	0x04, 0x17
        /*000a*/ 	.short	(.L_9 - .L_8)
.L_8:
        /*000c*/ 	.word	0x00000000
        /*0010*/ 	.short	0x0002
        /*0012*/ 	.short	0x0010
        /*0014*/ 	.byte	0x00, 0xf0, 0x11, 0x00


	//----- nvinfo : EIATTR_KPARAM_INFO
	.align		4
.L_9:
        /*0018*/ 	.byte	0x04, 0x17
        /*001a*/ 	.short	(.L_11 - .L_10)
.L_10:
        /*001c*/ 	.word	0x00000000
        /*0020*/ 	.short	0x0001
        /*0022*/ 	.short	0x0008
        /*0024*/ 	.byte	0x00, 0xf5, 0x21, 0x00


	//----- nvinfo : EIATTR_KPARAM_INFO
	.align		4
.L_11:
        /*0028*/ 	.byte	0x04, 0x17
        /*002a*/ 	.short	(.L_13 - .L_12)
.L_12:
        /*002c*/ 	.word	0x00000000
        /*0030*/ 	.short	0x0000
        /*0032*/ 	.short	0x0000
        /*0034*/ 	.byte	0x00, 0xf5, 0x21, 0x00


	//----- nvinfo : EIATTR_SPARSE_MMA_MASK
	.align		4
.L_13:
        /*0038*/ 	.byte	0x03, 0x50
        /*003a*/ 	.short	0x0000


	//----- nvinfo : EIATTR_MAXREG_COUNT
	.align		4
        /*003c*/ 	.byte	0x03, 0x1b
        /*003e*/ 	.short	0x00ff


	//----- nvinfo : EIATTR_MERCURY_ISA_VERSION
	.align		4
        /*0040*/ 	.byte	0x03, 0x5f
        /*0042*/ 	.short	0x0101


	//----- nvinfo : EIATTR_INT_WARP_WIDE_INSTR_OFFSETS
	.align		4
        /*0044*/ 	.byte	0x04, 0x31
        /*0046*/ 	.short	(.L_15 - .L_14)


	//   ....[0]....
.L_14:
        /*0048*/ 	.word	0x00000a80


	//   ....[1]....
        /*004c*/ 	.word	0x00000aa0


	//----- nvinfo : EIATTR_VRC_CTA_INIT_COUNT
	.align		4
.L_15:
        /*0050*/ 	.byte	0x02, 0x4a
	.zero		1
	.zero		1


	//----- nvinfo : EIATTR_EXIT_INSTR_OFFSETS
	.align		4
        /*0054*/ 	.byte	0x04, 0x1c
        /*0056*/ 	.short	(.L_17 - .L_16)


	//   ....[0]....
.L_16:
        /*0058*/ 	.word	0x00000af0


	//----- nvinfo : EIATTR_CRS_STACK_SIZE
	.align		4
.L_17:
        /*005c*/ 	.byte	0x04, 0x1e
        /*005e*/ 	.short	(.L_19 - .L_18)
.L_18:
        /*0060*/ 	.word	0x00000000


	//----- nvinfo : EIATTR_CBANK_PARAM_SIZE
	.align		4
.L_19:
        /*0064*/ 	.byte	0x03, 0x19
        /*0066*/ 	.short	0x0014


	//----- nvinfo : EIATTR_PARAM_CBANK
	.align		4
        /*0068*/ 	.byte	0x04, 0x0a
        /*006a*/ 	.short	(.L_21 - .L_20)
	.align		4
.L_20:
        /*006c*/ 	.word	index@(.nv.constant0._Z20reduce_global_kernelPKiPii)
        /*0070*/ 	.short	0x0380
        /*0072*/ 	.short	0x0014


	//----- nvinfo : EIATTR_SW_WAR
	.align		4
.L_21:
        /*0074*/ 	.byte	0x04, 0x36
        /*0076*/ 	.short	(.L_23 - .L_22)
.L_22:
        /*0078*/ 	.word	0x00000008
.L_23:


//--------------------- .nv.callgraph             --------------------------
	.section	.nv.callgraph,"",@"SHT_CUDA_CALLGRAPH"
	.align	4
	.sectionentsize	8
	.align		4
        /*0000*/ 	.word	0x00000000
	.align		4
        /*0004*/ 	.word	0xffffffff
	.align		4
        /*0008*/ 	.word	0x00000000
	.align		4
        /*000c*/ 	.word	0xfffffffe
	.align		4
        /*0010*/ 	.word	0x00000000
	.align		4
        /*0014*/ 	.word	0xfffffffd
	.align		4
        /*0018*/ 	.word	0x00000000
	.align		4
        /*001c*/ 	.word	0xfffffffc


//--------------------- .text._Z20reduce_global_kernelPKiPii --------------------------
	.section	.text._Z20reduce_global_kernelPKiPii,"ax",@progbits
	.align	128
        .global         _Z20reduce_global_kernelPKiPii
        .type           _Z20reduce_global_kernelPKiPii,@function
        .size           _Z20reduce_global_kernelPKiPii,(.L_x_13 - _Z20reduce_global_kernelPKiPii)
        .other          _Z20reduce_global_kernelPKiPii,@"STO_CUDA_ENTRY STV_DEFAULT"
_Z20reduce_global_kernelPKiPii:
.text._Z20reduce_global_kernelPKiPii:
[----:B------:R-:W-:Y:S01]  /*0000*/  LDC R1, c[0x0][0x37c] ;  /* 0x0000df00ff017b82 */ /* 0x000fe20000000800 */
[----:B------:R-:W0:Y:S07]  /*0010*/  S2R R3, SR_TID.X ;  /* 0x0000000000037919 */ /* 0x000e2e0000002100 */
[----:B------:R-:W0:Y:S01]  /*0020*/  S2UR UR4, SR_CTAID.X ;  /* 0x00000000000479c3 */ /* 0x000e220000002500 */
[----:B------:R-:W1:Y:S01]  /*0030*/  LDCU UR8, c[0x0][0x390] ;  /* 0x00007200ff0877ac */ /* 0x000e620008000800 */
[----:B------:R-:W-:Y:S01]  /*0040*/  BSSY.RECONVERGENT B2, `(.L_x_0) ;  /* 0x00000a1000027945 */ /* 0x000fe20003800200 */
[----:B------:R-:W-:Y:S01]  /*0050*/  IMAD.MOV.U32 R5, RZ, RZ, RZ ;  /* 0x000000ffff057224 */ /* 0x000fe200078e00ff */
[----:B------:R-:W2:Y:S04]  /*0060*/  LDCU.64 UR6, c[0x0][0x358] ;  /* 0x00006b00ff0677ac */ /* 0x000ea80008000a00 */
[----:B------:R-:W0:Y:S01]  /*0070*/  LDC R2, c[0x0][0x360] ;  /* 0x0000d800ff027b82 */ /* 0x000e220000000800 */
[----:B------:R-:W3:Y:S01]  /*0080*/  LDCU UR5, c[0x0][0x370] ;  /* 0x00006e00ff0577ac */ /* 0x000ee20008000800 */
[----:B0-----:R-:W-:-:S02]  /*0090*/  IMAD R3, R2, UR4, R3 ;  /* 0x0000000402037c24 */ /* 0x001fc4000f8e0203 */
[----:B---3--:R-:W-:-:S03]  /*00a0*/  IMAD R2, R2, UR5, RZ ;  /* 0x0000000502027c24 */ /* 0x008fc6000f8e02ff */
[----:B-1----:R-:W-:-:S13]  /*00b0*/  ISETP.GE.AND P0, PT, R3, UR8, PT ;  /* 0x0000000803007c0c */ /* 0x002fda000bf06270 */
[----:B--2---:R-:W-:Y:S05]  /*00c0*/  @P0 BRA `(.L_x_1) ;  /* 0x0000000800600947 */ /* 0x004fea0003800000 */
[----:B------:R-:W0:Y:S01]  /*00d0*/  I2F.U32.RP R8, R2 ;  /* 0x0000000200087306 */ /* 0x000e220000209000 */
[C---:B------:R-:W-:Y:S01]  /*00e0*/  IMAD.IADD R0, R2.reuse, 0x1, R3 ;  /* 0x0000000102007824 */ /* 0x040fe200078e0203 */
[----:B------:R-:W-:Y:S01]  /*00f0*/  IADD3 R9, PT, PT, RZ, -R2, RZ ;  /* 0x80000002ff097210 */ /* 0x000fe20007ffe0ff */
[----:B------:R-:W-:Y:S01]  /*0100*/  BSSY.RECONVERGENT B1, `(.L_x_2) ;  /* 0x0000089000017945 */ /* 0x000fe20003800200 */
[----:B------:R-:W-:Y:S02]  /*0110*/  ISETP.NE.U32.AND P2, PT, R2, RZ, PT ;  /* 0x000000ff0200720c */ /* 0x000fe40003f45070 */
[C---:B------:R-:W-:Y:S02]  /*0120*/  ISETP.GE.AND P0, PT, R0.reuse, UR8, PT ;  /* 0x0000000800007c0c */ /* 0x040fe4000bf06270 */
[----:B------:R-:W-:Y:S02]  /*0130*/  VIMNMX R7, PT, PT, R0, UR8, !PT ;  /* 0x0000000800077c48 */ /* 0x000fe4000ffe0100 */
[----:B------:R-:W-:-:S04]  /*0140*/  SEL R6, RZ, 0x1, P0 ;  /* 0x00000001ff067807 */ /* 0x000fc80000000000 */
[----:B------:R-:W-:Y:S01]  /*0150*/  IADD3 R7, PT, PT, R7, -R0, -R6 ;  /* 0x8000000007077210 */ /* 0x000fe20007ffe806 */
[----:B0-----:R-:W0:Y:S02]  /*0160*/  MUFU.RCP R8, R8 ;  /* 0x0000000800087308 */ /* 0x001e240000001000 */
[----:B0-----:R-:W-:-:S06]  /*0170*/  VIADD R4, R8, 0xffffffe ;  /* 0x0ffffffe08047836 */ /* 0x001fcc0000000000 */
[----:B------:R0:W1:Y:S02]  /*0180*/  F2I.FTZ.U32.TRUNC.NTZ R5, R4 ;  /* 0x0000000400057305 */ /* 0x000064000021f000 */
[----:B0-----:R-:W-:Y:S02]  /*0190*/  HFMA2 R4, -RZ, RZ, 0, 0 ;  /* 0x00000000ff047431 */ /* 0x001fe400000001ff */
[----:B-1----:R-:W-:-:S04]  /*01a0*/  IMAD R9, R9, R5, RZ ;  /* 0x0000000509097224 */ /* 0x002fc800078e02ff */
[----:B------:R-:W-:-:S06]  /*01b0*/  IMAD.HI.U32 R8, R5, R9, R4 ;  /* 0x0000000905087227 */ /* 0x000fcc00078e0004 */
[----:B------:R-:W-:-:S04]  /*01c0*/  IMAD.HI.U32 R5, R8, R7, RZ ;  /* 0x0000000708057227 */ /* 0x000fc800078e00ff */
[----:B------:R-:W-:-:S04]  /*01d0*/  IMAD.MOV R0, RZ, RZ, -R5 ;  /* 0x000000ffff007224 */ /* 0x000fc800078e0a05 */
[----:B------:R-:W-:-:S05]  /*01e0*/  IMAD R7, R2, R0, R7 ;  /* 0x0000000002077224 */ /* 0x000fca00078e0207 */
[----:B------:R-:W-:-:S13]  /*01f0*/  ISETP.GE.U32.AND P0, PT, R7, R2, PT ;  /* 0x000000020700720c */ /* 0x000fda0003f06070 */
[----:B------:R-:W-:Y:S01]  /*0200*/  @P0 IADD3 R7, PT, PT, -R2, R7, RZ ;  /* 0x0000000702070210 */ /* 0x000fe20007ffe1ff */
[----:B------:R-:W-:-:S03]  /*0210*/  @P0 VIADD R5, R5, 0x1 ;  /* 0x0000000105050836 */ /* 0x000fc60000000000 */
[----:B------:R-:W-:-:S13]  /*0220*/  ISETP.GE.U32.AND P1, PT, R7, R2, PT ;  /* 0x000000020700720c */ /* 0x000fda0003f26070 */
[----:B------:R-:W-:Y:S02]  /*0230*/  @P1 IADD3 R5, PT, PT, R5, 0x1, RZ ;  /* 0x0000000105051810 */ /* 0x000fe40007ffe0ff */
[----:B------:R-:W-:-:S05]  /*0240*/  @!P2 LOP3.LUT R5, RZ, R2, RZ, 0x33, !PT ;  /* 0x00000002ff05a212 */ /* 0x000fca00078e33ff */
[----:B------:R-:W-:-:S05]  /*0250*/  IMAD.IADD R5, R6, 0x1, R5 ;  /* 0x0000000106057824 */ /* 0x000fca00078e0205 */
[C---:B------:R-:W-:Y:S02]  /*0260*/  ISETP.GE.U32.AND P0, PT, R5.reuse, 0x3, PT ;  /* 0x000000030500780c */ /* 0x040fe40003f06070 */
[----:B------:R-:W-:Y:S01]  /*0270*/  IADD3 R0, PT, PT, R5, 0x1, RZ ;  /* 0x0000000105007810 */ /* 0x000fe20007ffe0ff */
[----:B------:R-:W-:-:S03]  /*0280*/  IMAD.MOV.U32 R5, RZ, RZ, RZ ;  /* 0x000000ffff057224 */ /* 0x000fc600078e00ff */
[----:B------:R-:W-:-:S07]  /*0290*/  LOP3.LUT R4, R0, 0x3, RZ, 0xc0, !PT ;  /* 0x0000000300047812 */ /* 0x000fce00078ec0ff */
[----:B------:R-:W-:Y:S05]  /*02a0*/  @!P0 BRA `(.L_x_3) ;  /* 0x0000000400b88947 */ /* 0x000fea0003800000 */
[----:B------:R-:W-:Y:S01]  /*02b0*/  LOP3.LUT R0, R0, 0xfffffffc, RZ, 0xc0, !PT ;  /* 0xfffffffc00007812 */ /* 0x000fe200078ec0ff */
[----:B------:R-:W-:Y:S01]  /*02c0*/  BSSY.RELIABLE B0, `(.L_x_4) ;  /* 0x000005d000007945 */ /* 0x000fe20003800100 */
[----:B------:R-:W-:Y:S02]  /*02d0*/  IMAD.MOV.U32 R5, RZ, RZ, RZ ;  /* 0x000000ffff057224 */ /* 0x000fe400078e00ff */
[----:B------:R-:W-:-:S04]  /*02e0*/  IADD3 R0, PT, PT, -R0, RZ, RZ ;  /* 0x000000ff00007210 */ /* 0x000fc80007ffe1ff */
[----:B------:R-:W-:-:S13]  /*02f0*/  ISETP.GE.AND P0, PT, R0, RZ, PT ;  /* 0x000000ff0000720c */ /* 0x000fda0003f06270 */
[----:B------:R-:W-:Y:S05]  /*0300*/  @P0 BRA `(.L_x_5) ;  /* 0x0000000400600947 */ /* 0x000fea0003800000 */
[----:B------:R-:W-:Y:S01]  /*0310*/  IADD3 R6, PT, PT, -R0, RZ, RZ ;  /* 0x000000ff00067210 */ /* 0x000fe20007ffe1ff */
[----:B------:R-:W-:Y:S01]  /*0320*/  BSSY.RECONVERGENT B3, `(.L_x_6) ;  /* 0x0000035000037945 */ /* 0x000fe20003800200 */
[----:B------:R-:W-:Y:S02]  /*0330*/  PLOP3.LUT P0, PT, PT, PT, PT, 0x80, 0x8 ;  /* 0x000000000008781c */ /* 0x000fe40003f0f070 */
[----:B------:R-:W-:-:S13]  /*0340*/  ISETP.GT.AND P1, PT, R6, 0xc, PT ;  /* 0x0000000c0600780c */ /* 0x000fda0003f24270 */
[----:B------:R-:W-:Y:S05]  /*0350*/  @!P1 BRA `(.L_x_7) ;  /* 0x0000000000c49947 */ /* 0x000fea0003800000 */
[----:B------:R-:W-:-:S13]  /*0360*/  PLOP3.LUT P0, PT, PT, PT, PT, 0x8, 0x80 ;  /* 0x000000000080781c */ /* 0x000fda0003f0e170 */
.L_x_8:
[----:B------:R-:W0:Y:S02]  /*0370*/  LDC.64 R18, c[0x0][0x380] ;  /* 0x0000e000ff127b82 */ /* 0x000e240000000a00 */
[----:B0-----:R-:W-:-:S04]  /*0380*/  IMAD.WIDE R24, R3, 0x4, R18 ;  /* 0x0000000403187825 */ /* 0x001fc800078e0212 */
[C---:B------:R-:W-:Y:S01]  /*0390*/  IMAD R3, R2.reuse, 0x4, R3 ;  /* 0x0000000402037824 */ /* 0x040fe200078e0203 */
[----:B------:R-:W2:Y:S01]  /*03a0*/  LDG.E R6, desc[UR6][R24.64] ;  /* 0x0000000618067981 */ /* 0x000ea2000c1e1900 */
[----:B------:R-:W-:-:S04]  /*03b0*/  IMAD.WIDE R26, R2, 0x4, R24 ;  /* 0x00000004021a7825 */ /* 0x000fc800078e0218 */
[----:B------:R-:W-:Y:S01]  /*03c0*/  IMAD.WIDE R22, R3, 0x4, R18 ;  /* 0x0000000403167825 */ /* 0x000fe200078e0212 */
[C---:B------:R-:W-:Y:S01]  /*03d0*/  LEA R3, R2.reuse, R3, 0x2 ;  /* 0x0000000302037211 */ /* 0x040fe200078e10ff */
[----:B------:R-:W2:Y:S02]  /*03e0*/  LDG.E R7, desc[UR6][R26.64] ;  /* 0x000000061a077981 */ /* 0x000ea4000c1e1900 */
[----:B------:R-:W-:-:S04]  /*03f0*/  IMAD.WIDE R28, R2, 0x4, R26 ;  /* 0x00000004021c7825 */ /* 0x000fc800078e021a */
[C---:B------:R-:W-:Y:S01]  /*0400*/  IMAD.WIDE R10, R2.reuse, 0x4, R22 ;  /* 0x00000004020a7825 */ /* 0x040fe200078e0216 */
[----:B------:R-:W3:Y:S03]  /*0410*/  LDG.E R9, desc[UR6][R28.64] ;  /* 0x000000061c097981 */ /* 0x000ee6000c1e1900 */
[----:B------:R-:W-:Y:S01]  /*0420*/  IMAD.WIDE R12, R3, 0x4, R18 ;  /* 0x00000004030c7825 */ /* 0x000fe200078e0212 */
[----:B------:R-:W4:Y:S03]  /*0430*/  LDG.E R22, desc[UR6][R22.64] ;  /* 0x0000000616167981 */ /* 0x000f26000c1e1900 */
[----:B------:R-:W-:-:S04]  /*0440*/  IMAD.WIDE R20, R2, 0x4, R28 ;  /* 0x0000000402147825 */ /* 0x000fc800078e021c */
[C---:B------:R-:W-:Y:S01]  /*0450*/  IMAD.WIDE R14, R2.reuse, 0x4, R10 ;  /* 0x00000004020e7825 */ /* 0x040fe200078e020a */
[----:B------:R0:W3:Y:S03]  /*0460*/  LDG.E R8, desc[UR6][R20.64] ;  /* 0x0000000614087981 */ /* 0x0000e6000c1e1900 */
[C---:B------:R-:W-:Y:S01]  /*0470*/  IMAD R3, R2.reuse, 0x4, R3 ;  /* 0x0000000402037824 */ /* 0x040fe200078e0203 */
[----:B------:R1:W4:Y:S01]  /*0480*/  LDG.E R23, desc[UR6][R10.64] ;  /* 0x000000060a177981 */ /* 0x000322000c1e1900 */
[----:B------:R-:W-:-:S04]  /*0490*/  IMAD.WIDE R16, R2, 0x4, R12 ;  /* 0x0000000402107825 */ /* 0x000fc800078e020c */
[----:B------:R-:W-:-:S04]  /*04a0*/  IMAD.WIDE R18, R3, 0x4, R18 ;  /* 0x0000000403127825 */ /* 0x000fc800078e0212 */
[C---:B0-----:R-:W-:Y:S02]  /*04b0*/  IMAD.WIDE R20, R2.reuse, 0x4, R14 ;  /* 0x0000000402147825 */ /* 0x041fe400078e020e */
[----:B------:R-:W5:Y:S02]  /*04c0*/  LDG.E R14, desc[UR6][R14.64] ;  /* 0x000000060e0e7981 */ /* 0x000f64000c1e1900 */
[C---:B------:R-:W-:Y:S02]  /*04d0*/  IMAD.WIDE R24, R2.reuse, 0x4, R16 ;  /* 0x0000000402187825 */ /* 0x040fe400078e0210 */
[----:B------:R-:W5:Y:S02]  /*04e0*/  LDG.E R21, desc[UR6][R20.64] ;  /* 0x0000000614157981 */ /* 0x000f64000c1e1900 */
[C---:B------:R-:W-:Y:S02]  /*04f0*/  IMAD.WIDE R26, R2.reuse, 0x4, R18 ;  /* 0x00000004021a7825 */ /* 0x040fe400078e0212 */
[----:B------:R-:W5:Y:S02]  /*0500*/  LDG.E R16, desc[UR6][R16.64] ;  /* 0x0000000610107981 */ /* 0x000f64000c1e1900 */
[----:B------:R-:W-:-:S02]  /*0510*/  IMAD.WIDE R28, R2, 0x4, R24 ;  /* 0x00000004021c7825 */ /* 0x000fc400078e0218 */
[----:B------:R0:W5:Y:S02]  /*0520*/  LDG.E R15, desc[UR6][R12.64] ;  /* 0x000000060c0f7981 */ /* 0x000164000c1e1900 */
[C---:B-1----:R-:W-:Y:S02]  /*0530*/  IMAD.WIDE R10, R2.reuse, 0x4, R26 ;  /* 0x00000004020a7825 */ /* 0x042fe400078e021a */
[----:B------:R-:W5:Y:S04]  /*0540*/  LDG.E R24, desc[UR6][R24.64] ;  /* 0x0000000618187981 */ /* 0x000f68000c1e1900 */
[----:B------:R-:W5:Y:S01]  /*0550*/  LDG.E R29, desc[UR6][R28.64] ;  /* 0x000000061c1d7981 */ /* 0x000f62000c1e1900 */
[----:B0-----:R-:W-:-:S03]  /*0560*/  IMAD.WIDE R12, R2, 0x4, R10 ;  /* 0x00000004020c7825 */ /* 0x001fc600078e020a */
[----:B------:R-:W5:Y:S04]  /*0570*/  LDG.E R18, desc[UR6][R18.64] ;  /* 0x0000000612127981 */ /* 0x000f68000c1e1900 */
[----:B------:R-:W5:Y:S04]  /*0580*/  LDG.E R27, desc[UR6][R26.64] ;  /* 0x000000061a1b7981 */ /* 0x000f68000c1e1900 */
[----:B------:R-:W5:Y:S04]  /*0590*/  LDG.E R10, desc[UR6][R10.64] ;  /* 0x000000060a0a7981 */ /* 0x000f68000c1e1900 */
[----:B------:R-:W5:Y:S01]  /*05a0*/  LDG.E R20, desc[UR6][R12.64] ;  /* 0x000000060c147981 */ /* 0x000f62000c1e1900 */
[----:B------:R-:W-:-:S04]  /*05b0*/  IADD3 R0, PT, PT, R0, 0x10, RZ ;  /* 0x0000001000007810 */ /* 0x000fc80007ffe0ff */
[----:B------:R-:W-:Y:S01]  /*05c0*/  ISETP.GE.AND P1, PT, R0, -0xc, PT ;  /* 0xfffffff40000780c */ /* 0x000fe20003f26270 */
[----:B------:R-:W-:Y:S01]  /*05d0*/  IMAD R3, R2, 0x4, R3 ;  /* 0x0000000402037824 */ /* 0x000fe200078e0203 */
[----:B--2---:R-:W-:-:S04]  /*05e0*/  IADD3 R6, PT, PT, R7, R6, R5 ;  /* 0x0000000607067210 */ /* 0x004fc80007ffe005 */
[----:B---3--:R-:W-:-:S04]  /*05f0*/  IADD3 R6, PT, PT, R8, R9, R6 ;  /* 0x0000000908067210 */ /* 0x008fc80007ffe006 */
[----:B----4-:R-:W-:-:S04]  /*0600*/  IADD3 R6, PT, PT, R23, R22, R6 ;  /* 0x0000001617067210 */ /* 0x010fc80007ffe006 */
[----:B-----5:R-:W-:-:S04]  /*0610*/  IADD3 R6, PT, PT, R21, R14, R6 ;  /* 0x0000000e15067210 */ /* 0x020fc80007ffe006 */
[----:B------:R-:W-:-:S04]  /*0620*/  IADD3 R6, PT, PT, R16, R15, R6 ;  /* 0x0000000f10067210 */ /* 0x000fc80007ffe006 */
[----:B------:R-:W-:-:S04]  /*0630*/  IADD3 R6, PT, PT, R29, R24, R6 ;  /* 0x000000181d067210 */ /* 0x000fc80007ffe006 */
[----:B------:R-:W-:-:S04]  /*0640*/  IADD3 R27, PT, PT, R27, R18, R6 ;  /* 0x000000121b1b7210 */ /* 0x000fc80007ffe006 */
[----:B------:R-:W-:Y:S01]  /*0650*/  IADD3 R5, PT, PT, R20, R10, R27 ;  /* 0x0000000a14057210 */ /* 0x000fe20007ffe01b */
[----:B------:R-:W-:Y:S06]  /*0660*/  @!P1 BRA `(.L_x_8) ;  /* 0xfffffffc00409947 */ /* 0x000fec000383ffff */
.L_x_7:
[----:B------:R-:W-:Y:S05]  /*0670*/  BSYNC.RECONVERGENT B3 ;  /* 0x0000000000037941 */ /* 0x000fea0003800200 */
.L_x_6:
[----:B------:R-:W-:Y:S01]  /*0680*/  IADD3 R6, PT, PT, -R0, RZ, RZ ;  /* 0x000000ff00067210 */ /* 0x000fe20007ffe1ff */
[----:B------:R-:W-:Y:S03]  /*0690*/  BSSY.RECONVERGENT B3, `(.L_x_9) ;  /* 0x000001c000037945 */ /* 0x000fe60003800200 */
[----:B------:R-:W-:-:S13]  /*06a0*/  ISETP.GT.AND P1, PT, R6, 0x4, PT ;  /* 0x000000040600780c */ /* 0x000fda0003f24270 */
[----:B------:R-:W-:Y:S05]  /*06b0*/  @!P1 BRA `(.L_x_10) ;  /* 0x0000000000649947 */ /* 0x000fea0003800000 */
[----:B------:R-:W0:Y:S02]  /*06c0*/  LDC.64 R8, c[0x0][0x380] ;  /* 0x0000e000ff087b82 */ /* 0x000e240000000a00 */
[----:B0-----:R-:W-:-:S04]  /*06d0*/  IMAD.WIDE R14, R3, 0x4, R8 ;  /* 0x00000004030e7825 */ /* 0x001fc800078e0208 */
[C---:B------:R-:W-:Y:S02]  /*06e0*/  IMAD R3, R2.reuse, 0x4, R3 ;  /* 0x0000000402037824 */ /* 0x040fe400078e0203 */
[----:B------:R-:W-:Y:S02]  /*06f0*/  IMAD.WIDE R16, R2, 0x4, R14 ;  /* 0x0000000402107825 */ /* 0x000fe400078e020e */
[----:B------:R-:W2:Y:S02]  /*0700*/  LDG.E R14, desc[UR6][R14.64] ;  /* 0x000000060e0e7981 */ /* 0x000ea4000c1e1900 */
[----:B------:R-:W-:-:S04]  /*0710*/  IMAD.WIDE R8, R3, 0x4, R8 ;  /* 0x0000000403087825 */ /* 0x000fc800078e0208 */
[C---:B------:R-:W-:Y:S02]  /*0720*/  IMAD.WIDE R18, R2.reuse, 0x4, R16 ;  /* 0x0000000402127825 */ /* 0x040fe400078e0210 */
[----:B------:R-:W2:Y:S02]  /*0730*/  LDG.E R16, desc[UR6][R16.64] ;  /* 0x0000000610107981 */ /* 0x000ea4000c1e1900 */
[C---:B------:R-:W-:Y:S02]  /*0740*/  IMAD.WIDE R6, R2.reuse, 0x4, R8 ;  /* 0x0000000402067825 */ /* 0x040fe400078e0208 */
[----:B------:R-:W3:Y:S02]  /*0750*/  LDG.E R9, desc[UR6][R8.64] ;  /* 0x0000000608097981 */ /* 0x000ee4000c1e1900 */
[C---:B------:R-:W-:Y:S02]  /*0760*/  IMAD.WIDE R20, R2.reuse, 0x4, R18 ;  /* 0x0000000402147825 */ /* 0x040fe400078e0212 */
[----:B------:R-:W4:Y:S02]  /*0770*/  LDG.E R19, desc[UR6][R18.64] ;  /* 0x0000000612137981 */ /* 0x000f24000c1e1900 */
[----:B------:R-:W-:-:S02]  /*0780*/  IMAD.WIDE R10, R2, 0x4, R6 ;  /* 0x00000004020a7825 */ /* 0x000fc400078e0206 */
[----:B------:R-:W4:Y:S02]  /*0790*/  LDG.E R20, desc[UR6][R20.64] ;  /* 0x0000000614147981 */ /* 0x000f24000c1e1900 */
[C---:B------:R-:W-:Y:S02]  /*07a0*/  IMAD.WIDE R12, R2.reuse, 0x4, R10 ;  /* 0x00000004020c7825 */ /* 0x040fe400078e020a */
[----:B------:R-:W3:Y:S04]  /*07b0*/  LDG.E R6, desc[UR6][R6.64] ;  /* 0x0000000606067981 */ /* 0x000ee8000c1e1900 */
[----:B------:R-:W5:Y:S04]  /*07c0*/  LDG.E R11, desc[UR6][R10.64] ;  /* 0x000000060a0b7981 */ /* 0x000f68000c1e1900 */
[----:B------:R-:W5:Y:S01]  /*07d0*/  LDG.E R12, desc[UR6][R12.64] ;  /* 0x000000060c0c7981 */ /* 0x000f62000c1e1900 */
[----:B------:R-:W-:Y:S01]  /*07e0*/  PLOP3.LUT P0, PT, PT, PT, PT, 0x8, 0x80 ;  /* 0x000000000080781c */ /* 0x000fe20003f0e170 */
[----:B------:R-:W-:Y:S01]  /*07f0*/  IMAD R3, R2, 0x4, R3 ;  /* 0x0000000402037824 */ /* 0x000fe200078e0203 */
[----:B------:R-:W-:-:S02]  /*0800*/  IADD3 R0, PT, PT, R0, 0x8, RZ ;  /* 0x0000000800007810 */ /* 0x000fc40007ffe0ff */
[----:B--2---:R-:W-:-:S04]  /*0810*/  IADD3 R14, PT, PT, R16, R14, R5 ;  /* 0x0000000e100e7210 */ /* 0x004fc80007ffe005 */
[----:B----4-:R-:W-:-:S04]  /*0820*/  IADD3 R14, PT, PT, R20, R19, R14 ;  /* 0x00000013140e7210 */ /* 0x010fc80007ffe00e */
[----:B---3--:R-:W-:-:S04]  /*0830*/  IADD3 R14, PT, PT, R6, R9, R14 ;  /* 0x00000009060e7210 */ /* 0x008fc80007ffe00e */
[----:B-----5:R-:W-:-:S07]  /*0840*/  IADD3 R5, PT, PT, R12, R11, R14 ;  /* 0x0000000b0c057210 */ /* 0x020fce0007ffe00e */
.L_x_10:
[----:B------:R-:W-:Y:S05]  /*0850*/  BSYNC.RECONVERGENT B3 ;  /* 0x0000000000037941 */ /* 0x000fea0003800200 */
.L_x_9:
[----:B------:R-:W-:-:S13]  /*0860*/  ISETP.NE.OR P0, PT, R0, RZ, P0 ;  /* 0x000000ff0000720c */ /* 0x000fda0000705670 */
[----:B------:R-:W-:Y:S05]  /*0870*/  @!P0 BREAK.RELIABLE B0 ;  /* 0x0000000000008942 */ /* 0x000fea0003800100 */
[----:B------:R-:W-:Y:S05]  /*0880*/  @!P0 BRA `(.L_x_3) ;  /* 0x0000000000408947 */ /* 0x000fea0003800000 */
.L_x_5:
[----:B------:R-:W-:Y:S05]  /*0890*/  BSYNC.RELIABLE B0 ;  /* 0x0000000000007941 */ /* 0x000fea0003800100 */
.L_x_4:
[----:B------:R-:W0:Y:S02]  /*08a0*/  LDC.64 R6, c[0x0][0x380] ;  /* 0x0000e000ff067b82 */ /* 0x000e240000000a00 */
[----:B0-----:R-:W-:-:S04]  /*08b0*/  IMAD.WIDE R6, R3, 0x4, R6 ;  /* 0x0000000403067825 */ /* 0x001fc800078e0206 */
[C---:B------:R-:W-:Y:S02]  /*08c0*/  IMAD.WIDE R8, R2.reuse, 0x4, R6 ;  /* 0x0000000402087825 */ /* 0x040fe400078e0206 */
[----:B------:R-:W2:Y:S02]  /*08d0*/  LDG.E R6, desc[UR6][R6.64] ;  /* 0x0000000606067981 */ /* 0x000ea4000c1e1900 */
[C---:B------:R-:W-:Y:S02]  /*08e0*/  IMAD.WIDE R10, R2.reuse, 0x4, R8 ;  /* 0x00000004020a7825 */ /* 0x040fe400078e0208 */
[----:B------:R-:W2:Y:S02]  /*08f0*/  LDG.E R8, desc[UR6][R8.64] ;  /* 0x0000000608087981 */ /* 0x000ea4000c1e1900 */
[----:B------:R-:W-:Y:S02]  /*0900*/  IMAD.WIDE R12, R2, 0x4, R10 ;  /* 0x00000004020c7825 */ /* 0x000fe400078e020a */
[----:B------:R-:W3:Y:S04]  /*0910*/  LDG.E R10, desc[UR6][R10.64] ;  /* 0x000000060a0a7981 */ /* 0x000ee8000c1e1900 */
[----:B------:R-:W3:Y:S01]  /*0920*/  LDG.E R12, desc[UR6][R12.64] ;  /* 0x000000060c0c7981 */ /* 0x000ee2000c1e1900 */
[----:B------:R-:W-:-:S04]  /*0930*/  IADD3 R0, PT, PT, R0, 0x4, RZ ;  /* 0x0000000400007810 */ /* 0x000fc80007ffe0ff */
[----:B------:R-:W-:Y:S01]  /*0940*/  ISETP.NE.AND P0, PT, R0, RZ, PT ;  /* 0x000000ff0000720c */ /* 0x000fe20003f05270 */
[----:B------:R-:W-:Y:S01]  /*0950*/  IMAD R3, R2, 0x4, R3 ;  /* 0x0000000402037824 */ /* 0x000fe200078e0203 */
[----:B--2---:R-:W-:-:S04]  /*0960*/  IADD3 R5, PT, PT, R8, R6, R5 ;  /* 0x0000000608057210 */ /* 0x004fc80007ffe005 */
[----:B---3--:R-:W-:-:S07]  /*0970*/  IADD3 R5, PT, PT, R12, R10, R5 ;  /* 0x0000000a0c057210 */ /* 0x008fce0007ffe005 */
[----:B------:R-:W-:Y:S05]  /*0980*/  @P0 BRA `(.L_x_4) ;  /* 0xfffffffc00c40947 */ /* 0x000fea000383ffff */
.L_x_3:
[----:B------:R-:W-:Y:S05]  /*0990*/  BSYNC.RECONVERGENT B1 ;  /* 0x0000000000017941 */ /* 0x000fea0003800200 */
.L_x_2:
[----:B------:R-:W-:-:S13]  /*09a0*/  ISETP.NE.AND P0, PT, R4, RZ, PT ;  /* 0x000000ff0400720c */ /* 0x000fda0003f05270 */
[----:B------:R-:W-:Y:S05]  /*09b0*/  @!P0 BRA `(.L_x_1) ;  /* 0x0000000000248947 */ /* 0x000fea0003800000 */
[----:B------:R-:W0:Y:S01]  /*09c0*/  LDC.64 R6, c[0x0][0x380] ;  /* 0x0000e000ff067b82 */ /* 0x000e220000000a00 */
[----:B------:R-:W-:-:S07]  /*09d0*/  IADD3 R4, PT, PT, -R4, RZ, RZ ;  /* 0x000000ff04047210 */ /* 0x000fce0007ffe1ff */
.L_x_11:
[----:B0-----:R-:W-:-:S06]  /*09e0*/  IMAD.WIDE R8, R3, 0x4, R6 ;  /* 0x0000000403087825 */ /* 0x001fcc00078e0206 */
[----:B------:R-:W2:Y:S01]  /*09f0*/  LDG.E R8, desc[UR6][R8.64] ;  /* 0x0000000608087981 */ /* 0x000ea2000c1e1900 */
[----:B------:R-:W-:Y:S01]  /*0a00*/  VIADD R4, R4, 0x1 ;  /* 0x0000000104047836 */ /* 0x000fe20000000000 */
[----:B------:R-:W-:-:S04]  /*0a10*/  IADD3 R3, PT, PT, R2, R3, RZ ;  /* 0x0000000302037210 */ /* 0x000fc80007ffe0ff */
[----:B------:R-:W-:Y:S01]  /*0a20*/  ISETP.NE.AND P0, PT, R4, RZ, PT ;  /* 0x000000ff0400720c */ /* 0x000fe20003f05270 */
[----:B--2---:R-:W-:-:S12]  /*0a30*/  IMAD.IADD R5, R8, 0x1, R5 ;  /* 0x0000000108057824 */ /* 0x004fd800078e0205 */
[----:B------:R-:W-:Y:S05]  /*0a40*/  @P0 BRA `(.L_x_11) ;  /* 0xfffffffc00e40947 */ /* 0x000fea000383ffff */
.L_x_1:
[----:B------:R-:W-:Y:S05]  /*0a50*/  BSYNC.RECONVERGENT B2 ;  /* 0x0000000000027941 */ /* 0x000fea0003800200 */
.L_x_0:
[----:B------:R-:W-:Y:S05]  /*0a60*/  WARPSYNC.ALL ;  /* 0x0000000000007948 */ /* 0x000fea0003800000 */
[----:B------:R-:W0:Y:S01]  /*0a70*/  S2R R0, SR_LANEID ;  /* 0x0000000000007919 */ /* 0x000e220000000000 */
[----:B------:R-:W1:Y:S08]  /*0a80*/  REDUX.SUM UR5, R5 ;  /* 0x00000000050573c4 */ /* 0x000e70000000c000 */
[----:B------:R-:W2:Y:S01]  /*0a90*/  LDC.64 R2, c[0x0][0x388] ;  /* 0x0000e200ff027b82 */ /* 0x000ea20000000a00 */
[----:B------:R-:W-:-:S02]  /*0aa0*/  VOTEU.ANY UR4, UPT, PT ;  /* 0x0000000000047886 */ /* 0x000fc400038e0100 */
[----:B------:R-:W-:Y:S01]  /*0ab0*/  UFLO.U32 UR4, UR4 ;  /* 0x00000004000472bd */ /* 0x000fe200080e0000 */
[----:B-1----:R-:W-:-:S05]  /*0ac0*/  MOV R7, UR5 ;  /* 0x0000000500077c02 */ /* 0x002fca0008000f00 */
[----:B0-----:R-:W-:-:S13]  /*0ad0*/  ISETP.EQ.U32.AND P0, PT, R0, UR4, PT ;  /* 0x0000000400007c0c */ /* 0x001fda000bf02070 */
[----:B--2---:R-:W-:Y:S01]  /*0ae0*/  @P0 REDG.E.ADD.STRONG.GPU desc[UR6][R2.64], R7 ;  /* 0x000000070200098e */ /* 0x004fe2000c12e106 */
[----:B------:R-:W-:Y:S05]  /*0af0*/  EXIT ;  /* 0x000000000000794d */ /* 0x000fea0003800000 */
.L_x_12:
[----:B------:R-:W-:-:S00]  /*0b00*/  BRA `(.L_x_12) ;  /* 0xfffffffc00fc7947 */ /* 0x000fc0000383ffff */
[----:B------:R-:W-:-:S00]  /*0b10*/  NOP ;  /* 0x0000000000007918 */ /* 0x000fc00000000000 */
        /* <DEDUP_REMOVED lines=14> */
.L_x_13:


//--------------------- .nv.shared.reserved.0     --------------------------
	.section	.nv.shared.reserved.0,"aw",@nobits
	.weak		__nv_reservedSMEM_offset_0_alias
	.size		__nv_reservedSMEM_offset_0_alias, 0, 64
	.other		__nv_reservedSMEM_offset_0_alias,@"STO_CUDA_RESERVED_SHARED STV_DEFAULT"
__nv_reservedSMEM_offset_0_alias:
	.zero		0
	.zero		64


//--------------------- .nv.constant0._Z20reduce_global_kernelPKiPii --------------------------
	.section	.nv.constant0._Z20reduce_global_kernelPKiPii,"a",@progbits
	.sectionflags	@""
	.align	4
.nv.constant0._Z20reduce_global_kernelPKiPii:
	.zero		916


//--------------------- SYMBOLS --------------------------

	.type		.nv.reservedSmem.offset0,@object
	.size		.nv.reservedSmem.offset0,0x4
